	.headerflags	@"EF_CUDA_TEXMODE_UNIFIED EF_CUDA_64BIT_ADDRESS EF_CUDA_ACCELERATORS EF_CUDA_SM90 EF_CUDA_VIRTUAL_SM(EF_CUDA_SM90)"
	.elftype	@"ET_EXEC"


//--------------------- .nv.info                  --------------------------
	.section	.nv.info,"",@"SHT_CUDA_INFO"
	.align	4


	//----- nvinfo : EIATTR_REGCOUNT
	.align		4
        /*0000*/ 	.byte	0x04, 0x2f
        /*0002*/ 	.short	(.L_1 - .L_0)
	.align		4
.L_0:
        /*0004*/ 	.word	index@(triton_poi_fused_convolution_leaky_relu_1)
        /*0008*/ 	.word	0x0000000e


	//----- nvinfo : EIATTR_MIN_STACK_SIZE
	.align		4
.L_1:
        /*000c*/ 	.byte	0x04, 0x12
        /*000e*/ 	.short	(.L_3 - .L_2)
	.align		4
.L_2:
        /*0010*/ 	.word	index@(triton_poi_fused_convolution_leaky_relu_1)
        /*0014*/ 	.word	0x00000000


	//----- nvinfo : EIATTR_FRAME_SIZE
	.align		4
.L_3:
        /*0018*/ 	.byte	0x04, 0x11
        /*001a*/ 	.short	(.L_5 - .L_4)
	.align		4
.L_4:
        /*001c*/ 	.word	index@(triton_poi_fused_convolution_leaky_relu_1)
        /*0020*/ 	.word	0x00000000


	//----- nvinfo : EIATTR_MIN_STACK_SIZE
	.align		4
.L_5:
        /*0024*/ 	.byte	0x04, 0x12
        /*0026*/ 	.short	(.L_7 - .L_6)
	.align		4
.L_6:
        /*0028*/ 	.word	index@(triton_poi_fused_convolution_leaky_relu_1)
        /*002c*/ 	.word	0x00000000
.L_7:


//--------------------- .nv.info.triton_poi_fused_convolution_leaky_relu_1 --------------------------
	.section	.nv.info.triton_poi_fused_convolution_leaky_relu_1,"",@"SHT_CUDA_INFO"
	.sectionflags	@""
	.align	4


	//----- nvinfo : EIATTR_CUDA_API_VERSION
	.align		4
        /*0000*/ 	.byte	0x04, 0x37
        /*0002*/ 	.short	(.L_9 - .L_8)
.L_8:
        /*0004*/ 	.word	0x0000007c


	//----- nvinfo : EIATTR_KPARAM_INFO
	.align		4
.L_9:
        /*0008*/ 	.byte	0x04, 0x17
        /*000a*/ 	.short	(.L_11 - .L_10)
.L_10:
        /*000c*/ 	.word	0x00000000
        /*0010*/ 	.short	0x0003
        /*0012*/ 	.short	0x0018
        /*0014*/ 	.byte	0x00, 0xf0, 0x11, 0x00


	//----- nvinfo : EIATTR_KPARAM_INFO
	.align		4
.L_11:
        /*0018*/ 	.byte	0x04, 0x17
        /*001a*/ 	.short	(.L_13 - .L_12)
.L_12:
        /*001c*/ 	.word	0x00000000
        /*0020*/ 	.short	0x0002
        /*0022*/ 	.short	0x0010
        /*0024*/ 	.byte	0x00, 0xf4, 0x21, 0x00


	//----- nvinfo : EIATTR_KPARAM_INFO
	.align		4
.L_13:
        /*0028*/ 	.byte	0x04, 0x17
        /*002a*/ 	.short	(.L_15 - .L_14)
.L_14:
        /*002c*/ 	.word	0x00000000
        /*0030*/ 	.short	0x0001
        /*0032*/ 	.short	0x0008
        /*0034*/ 	.byte	0x00, 0xf4, 0x21, 0x00


	//----- nvinfo : EIATTR_KPARAM_INFO
	.align		4
.L_15:
        /*0038*/ 	.byte	0x04, 0x17
        /*003a*/ 	.short	(.L_17 - .L_16)
.L_16:
        /*003c*/ 	.word	0x00000000
        /*0040*/ 	.short	0x0000
        /*0042*/ 	.short	0x0000
        /*0044*/ 	.byte	0x00, 0xf4, 0x21, 0x00


	//----- nvinfo : EIATTR_SPARSE_MMA_MASK
	.align		4
.L_17:
        /*0048*/ 	.byte	0x03, 0x50
        /*004a*/ 	.short	0x0000


	//----- nvinfo : EIATTR_MAXREG_COUNT
	.align		4
        /*004c*/ 	.byte	0x03, 0x1b
        /*004e*/ 	.short	0x00ff


	//----- nvinfo : EIATTR_EXIT_INSTR_OFFSETS
	.align		4
        /*0050*/ 	.byte	0x04, 0x1c
        /*0052*/ 	.short	(.L_19 - .L_18)


	//   ....[0]....
.L_18:
        /*0054*/ 	.word	0x000001e0


	//   ....[1]....
        /*0058*/ 	.word	0x00000200


	//----- nvinfo : EIATTR_REQNTID
	.align		4
.L_19:
        /*005c*/ 	.byte	0x04, 0x10
        /*005e*/ 	.short	(.L_21 - .L_20)
.L_20:
        /*0060*/ 	.word	0x00000080
        /*0064*/ 	.word	0x00000001
        /*0068*/ 	.word	0x00000001


	//----- nvinfo : EIATTR_CBANK_PARAM_SIZE
	.align		4
.L_21:
        /*006c*/ 	.byte	0x03, 0x19
        /*006e*/ 	.short	0x001c


	//----- nvinfo : EIATTR_PARAM_CBANK
	.align		4
        /*0070*/ 	.byte	0x04, 0x0a
        /*0072*/ 	.short	(.L_23 - .L_22)
	.align		4
.L_22:
        /*0074*/ 	.word	index@(.nv.constant0.triton_poi_fused_convolution_leaky_relu_1)
        /*0078*/ 	.short	0x0210
        /*007a*/ 	.short	0x001c


	//----- nvinfo : EIATTR_SW_WAR
	.align		4
.L_23:
        /*007c*/ 	.byte	0x04, 0x36
        /*007e*/ 	.short	(.L_25 - .L_24)
.L_24:
        /*0080*/ 	.word	0x00000008
.L_25:


//--------------------- .nv.callgraph             --------------------------
	.section	.nv.callgraph,"",@"SHT_CUDA_CALLGRAPH"
	.align	4
	.sectionentsize	8
	.align		4
        /*0000*/ 	.word	0x00000000
	.align		4
        /*0004*/ 	.word	0xffffffff
	.align		4
        /*0008*/ 	.word	0x00000000
	.align		4
        /*000c*/ 	.word	0xfffffffe
	.align		4
        /*0010*/ 	.word	0x00000000
	.align		4
        /*0014*/ 	.word	0xfffffffd
	.align		4
        /*0018*/ 	.word	0x00000000
	.align		4
        /*001c*/ 	.word	0xfffffffc


//--------------------- .text.triton_poi_fused_convolution_leaky_relu_1 --------------------------
	.section	.text.triton_poi_fused_convolution_leaky_relu_1,"ax",@progbits
	.align	128
        .global         triton_poi_fused_convolution_leaky_relu_1
        .type           triton_poi_fused_convolution_leaky_relu_1,@function
        .size           triton_poi_fused_convolution_leaky_relu_1,(.L_x_1 - triton_poi_fused_convolution_leaky_relu_1)
        .other          triton_poi_fused_convolution_leaky_relu_1,@"STO_CUDA_ENTRY STV_DEFAULT"
triton_poi_fused_convolution_leaky_relu_1:
.text.triton_poi_fused_convolution_leaky_relu_1:
[----:B------:R-:W0:Y:S02]  /*0000*/  LDC R1, c[0x0][0x28] ;  /* 0x00000a00ff017b82 */ /* 0x000e240000000800 */
[----:B------:R-:W1:Y:S01]  /*0010*/  S2R R0, SR_TID.X ;  /* 0x0000000000007919 */ /* 0x000e620000002100 */
[----:B------:R-:W2:Y:S01]  /*0020*/  LDC.64 R4, c[0x0][0x218] ;  /* 0x00008600ff047b82 */ /* 0x000ea20000000a00 */
[----:B------:R-:W-:Y:S01]  /*0030*/  ULDC.64 UR4, c[0x0][0x208] ;  /* 0x0000820000047ab9 */ /* 0x000fe20000000a00 */
[----:B------:R-:W-:Y:S01]  /*0040*/  ULDC.64 UR6, c[0x0][0x220] ;  /* 0x0000880000067ab9 */ /* 0x000fe20000000a00 */
[----:B------:R-:W3:Y:S01]  /*0050*/  S2R R7, SR_CTAID.X ;  /* 0x0000000000077919 */ /* 0x000ee20000002500 */
[----:B-1----:R-:W-:Y:S02]  /*0060*/  LOP3.LUT R0, R0, 0x7f, RZ, 0xc0, !PT ;  /* 0x0000007f00007812 */ /* 0x002fe400078ec0ff */
[----:B---3--:R-:W-:-:S03]  /*0070*/  SHF.R.S32.HI R2, RZ, 0x18, R7 ;  /* 0x00000018ff027819 */ /* 0x008fc60000011407 */
[----:B------:R-:W-:Y:S01]  /*0080*/  IMAD R7, R7, 0x80, R0 ;  /* 0x0000008007077824 */ /* 0x000fe200078e0200 */
[----:B------:R-:W-:Y:S02]  /*0090*/  SGXT R0, R2, 0x1 ;  /* 0x000000010200781a */ /* 0x000fe40000000200 */
[----:B------:R-:W1:Y:S02]  /*00a0*/  LDC.64 R2, c[0x0][0x210] ;  /* 0x00008400ff027b82 */ /* 0x000e640000000a00 */
[----:B------:R-:W-:Y:S02]  /*00b0*/  ISETP.GE.AND P1, PT, R7, 0x100, PT ;  /* 0x000001000700780c */ /* 0x000fe40003f26270 */
[----:B------:R-:W-:-:S04]  /*00c0*/  LEA.HI R0, R0, R7, RZ, 0x4 ;  /* 0x0000000700007211 */ /* 0x000fc800078f20ff */
[----:B------:R-:W-:-:S04]  /*00d0*/  SHF.R.S32.HI R0, RZ, 0x4, R0 ;  /* 0x00000004ff007819 */ /* 0x000fc80000011400 */
[----:B------:R-:W-:-:S04]  /*00e0*/  LEA.HI R6, R0, R0, RZ, 0x2 ;  /* 0x0000000000067211 */ /* 0x000fc800078f10ff */
[----:B------:R-:W-:-:S05]  /*00f0*/  LOP3.LUT R9, R6, 0xfffffffc, RZ, 0xc0, !PT ;  /* 0xfffffffc06097812 */ /* 0x000fca00078ec0ff */
[----:B------:R-:W-:Y:S02]  /*0100*/  IMAD.IADD R9, R0, 0x1, -R9 ;  /* 0x0000000100097824 */ /* 0x000fe400078e0a09 */
[----:B------:R-:W-:Y:S02]  /*0110*/  IMAD.MOV.U32 R0, RZ, RZ, RZ ;  /* 0x000000ffff007224 */ /* 0x000fe400078e00ff */
[----:B--2---:R-:W-:-:S04]  /*0120*/  IMAD.WIDE R4, R9, 0x4, R4 ;  /* 0x0000000409047825 */ /* 0x004fc800078e0204 */
[----:B------:R-:W-:Y:S02]  /*0130*/  IMAD.MOV.U32 R9, RZ, RZ, RZ ;  /* 0x000000ffff097224 */ /* 0x000fe400078e00ff */
[----:B-1----:R-:W-:-:S04]  /*0140*/  IMAD.WIDE R2, R7, 0x4, R2 ;  /* 0x0000000407027825 */ /* 0x002fc800078e0202 */
[----:B------:R-:W2:Y:S04]  /*0150*/  @!P1 LDG.E.EL R9, desc[UR4][R4.64] ;  /* 0x0000000404099981 */ /* 0x000ea8000c2e1900 */
[----:B------:R-:W2:Y:S01]  /*0160*/  @!P1 LDG.E R0, desc[UR4][R2.64] ;  /* 0x0000000402009981 */ /* 0x000ea2000c1e1900 */
[----:B------:R-:W-:-:S04]  /*0170*/  IADD3 R6, P2, R7, UR6, RZ ;  /* 0x0000000607067c10 */ /* 0x000fc8000ff5e0ff */
[----:B------:R-:W-:Y:S02]  /*0180*/  LEA.HI.X.SX32 R7, R7, UR7, 0x1, P2 ;  /* 0x0000000707077c11 */ /* 0x000fe400090f0eff */
[----:B--2---:R-:W-:-:S04]  /*0190*/  FSETP.GT.AND P0, PT, R0, -R9, PT ;  /* 0x800000090000720b */ /* 0x004fc80003f04000 */
[----:B------:R-:W-:Y:S01]  /*01a0*/  SEL R11, RZ, 0x1, !P0 ;  /* 0x00000001ff0b7807 */ /* 0x000fe20004000000 */
[----:B------:R-:W-:-:S04]  /*01b0*/  FADD R9, R9, R0 ;  /* 0x0000000009097221 */ /* 0x000fc80000000000 */
[----:B------:R1:W-:Y:S04]  /*01c0*/  @!P1 STG.E.U8 desc[UR4][R6.64], R11 ;  /* 0x0000000b06009986 */ /* 0x0003e8000c101104 */
[----:B------:R-:W-:Y:S01]  /*01d0*/  @!P0 FMUL R9, R9, 0.20000000298023223877 ;  /* 0x3e4ccccd09098820 */ /* 0x000fe20000400000 */
[----:B------:R-:W-:Y:S06]  /*01e0*/  @P1 EXIT ;  /* 0x000000000000194d */ /* 0x000fec0003800000 */
[----:B------:R-:W-:Y:S01]  /*01f0*/  STG.E desc[UR4][R2.64], R9 ;  /* 0x0000000902007986 */ /* 0x000fe2000c101904 */
[----:B------:R-:W-:Y:S05]  /*0200*/  EXIT ;  /* 0x000000000000794d */ /* 0x000fea0003800000 */
.L_x_0:
[----:B------:R-:W-:-:S00]  /*0210*/  BRA `(.L_x_0) ;  /* 0xfffffffc00fc7947 */ /* 0x000fc0000383ffff */
[----:B------:R-:W-:-:S00]  /*0220*/  NOP ;  /* 0x0000000000007918 */ /* 0x000fc00000000000 */
        /* <DEDUP_REMOVED lines=13> */
.L_x_1:


//--------------------- .nv.constant0.triton_poi_fused_convolution_leaky_relu_1 --------------------------
	.section	.nv.constant0.triton_poi_fused_convolution_leaky_relu_1,"a",@progbits
	.sectionflags	@""
	.align	4
.nv.constant0.triton_poi_fused_convolution_leaky_relu_1:
	.zero		556
